	.target	sm_103a

	.elftype	@"ET_EXEC"


//--------------------- .note.nv.tkinfo           --------------------------
	.section	.note.nv.tkinfo,"",@"SHT_NOTE"
	.sectionflags	@"SHF_NOTE_NV_TKINFO"
	.tkinfo
        /*0018*/ 	.word	0x00000002
        /*0030*/ 	.string	""
        /*0030*/ 	.string	"ptxas"
        /*0030*/ 	.string	"Cuda compilation tools, release 13.0, V13.0.88"
        /*0030*/ 	.string	"Build cuda_13.0.r13.0/compiler.36424714_0"
        /*0030*/ 	.string	"-arch sm_103a -m 64 "



//--------------------- .note.nv.cuinfo           --------------------------
	.section	.note.nv.cuinfo,"",@"SHT_NOTE"
	.sectionflags	@"SHF_NOTE_NV_CUINFO"
        /*0018*/ 	.short	0x0002
        /*001a*/ 	.short	0x0067
        /*001c*/ 	.short	0x0082
	.zero		2


//--------------------- .nv.info                  --------------------------
	.section	.nv.info,"",@"SHT_CUDA_INFO"
	.align	4


	//----- nvinfo : EIATTR_REGCOUNT
	.align		4
        /*0000*/ 	.byte	0x04, 0x2f
        /*0002*/ 	.short	(.L_29 - .L_28)
	.align		4
.L_28:
        /*0004*/ 	.word	index@(_Z35update_scale_hysteresis_cuda_kernelPfPiS0_PKfddii)
        /*0008*/ 	.word	0x0000000e


	//----- nvinfo : EIATTR_FRAME_SIZE
	.align		4
.L_29:
        /*000c*/ 	.byte	0x04, 0x11
        /*000e*/ 	.short	(.L_31 - .L_30)
	.align		4
.L_30:
        /*0010*/ 	.word	index@(_Z35update_scale_hysteresis_cuda_kernelPfPiS0_PKfddii)
        /*0014*/ 	.word	0x00000000


	//----- nvinfo : EIATTR_MIN_STACK_SIZE
	.align		4
.L_31:
        /*0018*/ 	.byte	0x04, 0x12
        /*001a*/ 	.short	(.L_33 - .L_32)
	.align		4
.L_32:
        /*001c*/ 	.word	index@(_Z35update_scale_hysteresis_cuda_kernelPfPiS0_PKfddii)
        /*0020*/ 	.word	0x00000000
.L_33:


//--------------------- .nv.compat                --------------------------
	.section	.nv.compat,"",@"SHT_CUDA_COMPAT_INFO"
	.align	4
        /*0000*/ 	.byte	0x02, 0x09, 0x01, 0x00, 0x02, 0x02, 0x01, 0x00, 0x02, 0x05, 0x05, 0x00, 0x03, 0x07, 0x01, 0x01
        /*0010*/ 	.byte	0x02, 0x03, 0x00, 0x00, 0x02, 0x06, 0x01, 0x00, 0x04, 0x0b, 0x08, 0x00, 0x00, 0x00, 0x00, 0x00
        /*0020*/ 	.byte	0x00, 0x00, 0x00, 0x00


//--------------------- .nv.info._Z35update_scale_hysteresis_cuda_kernelPfPiS0_PKfddii --------------------------
	.section	.nv.info._Z35update_scale_hysteresis_cuda_kernelPfPiS0_PKfddii,"",@"SHT_CUDA_INFO"
	.sectionflags	@""
	.align	4


	//----- nvinfo : EIATTR_CUDA_API_VERSION
	.align		4
        /*0000*/ 	.byte	0x04, 0x37
        /*0002*/ 	.short	(.L_35 - .L_34)
.L_34:
        /*0004*/ 	.word	0x00000082


	//----- nvinfo : EIATTR_KPARAM_INFO
	.align		4
.L_35:
        /*0008*/ 	.byte	0x04, 0x17
        /*000a*/ 	.short	(.L_37 - .L_36)
.L_36:
        /*000c*/ 	.word	0x00000000
        /*0010*/ 	.short	0x0007
        /*0012*/ 	.short	0x0034
        /*0014*/ 	.byte	0x00, 0xf0, 0x11, 0x00


	//----- nvinfo : EIATTR_KPARAM_INFO
	.align		4
.L_37:
        /*0018*/ 	.byte	0x04, 0x17
        /*001a*/ 	.short	(.L_39 - .L_38)
.L_38:
        /*001c*/ 	.word	0x00000000
        /*0020*/ 	.short	0x0006
        /*0022*/ 	.short	0x0030
        /*0024*/ 	.byte	0x00, 0xf0, 0x11, 0x00


	//----- nvinfo : EIATTR_KPARAM_INFO
	.align		4
.L_39:
        /*0028*/ 	.byte	0x04, 0x17
        /*002a*/ 	.short	(.L_41 - .L_40)
.L_40:
        /*002c*/ 	.word	0x00000000
        /*0030*/ 	.short	0x0005
        /*0032*/ 	.short	0x0028
        /*0034*/ 	.byte	0x00, 0xf0, 0x21, 0x00


	//----- nvinfo : EIATTR_KPARAM_INFO
	.align		4
.L_41:
        /*0038*/ 	.byte	0x04, 0x17
        /*003a*/ 	.short	(.L_43 - .L_42)
.L_42:
        /*003c*/ 	.word	0x00000000
        /*0040*/ 	.short	0x0004
        /*0042*/ 	.short	0x0020
        /*0044*/ 	.byte	0x00, 0xf0, 0x21, 0x00


	//----- nvinfo : EIATTR_KPARAM_INFO
	.align		4
.L_43:
        /*0048*/ 	.byte	0x04, 0x17
        /*004a*/ 	.short	(.L_45 - .L_44)
.L_44:
        /*004c*/ 	.word	0x00000000
        /*0050*/ 	.short	0x0003
        /*0052*/ 	.short	0x0018
        /*0054*/ 	.byte	0x00, 0xf5, 0x21, 0x00


	//----- nvinfo : EIATTR_KPARAM_INFO
	.align		4
.L_45:
        /*0058*/ 	.byte	0x04, 0x17
        /*005a*/ 	.short	(.L_47 - .L_46)
.L_46:
        /*005c*/ 	.word	0x00000000
        /*0060*/ 	.short	0x0002
        /*0062*/ 	.short	0x0010
        /*0064*/ 	.byte	0x00, 0xf5, 0x21, 0x00


	//----- nvinfo : EIATTR_KPARAM_INFO
	.align		4
.L_47:
        /*0068*/ 	.byte	0x04, 0x17
        /*006a*/ 	.short	(.L_49 - .L_48)
.L_48:
        /*006c*/ 	.word	0x00000000
        /*0070*/ 	.short	0x0001
        /*0072*/ 	.short	0x0008
        /*0074*/ 	.byte	0x00, 0xf5, 0x21, 0x00


	//----- nvinfo : EIATTR_KPARAM_INFO
	.align		4
.L_49:
        /*0078*/ 	.byte	0x04, 0x17
        /*007a*/ 	.short	(.L_51 - .L_50)
.L_50:
        /*007c*/ 	.word	0x00000000
        /*0080*/ 	.short	0x0000
        /*0082*/ 	.short	0x0000
        /*0084*/ 	.byte	0x00, 0xf5, 0x21, 0x00


	//----- nvinfo : EIATTR_SPARSE_MMA_MASK
	.align		4
.L_51:
        /*0088*/ 	.byte	0x03, 0x50
        /*008a*/ 	.short	0x0000


	//----- nvinfo : EIATTR_MAXREG_COUNT
	.align		4
        /*008c*/ 	.byte	0x03, 0x1b
        /*008e*/ 	.short	0x00ff


	//----- nvinfo : EIATTR_MERCURY_ISA_VERSION
	.align		4
        /*0090*/ 	.byte	0x03, 0x5f
        /*0092*/ 	.short	0x0101


	//----- nvinfo : EIATTR_VRC_CTA_INIT_COUNT
	.align		4
        /*0094*/ 	.byte	0x02, 0x4a
	.zero		1
	.zero		1


	//----- nvinfo : EIATTR_EXIT_INSTR_OFFSETS
	.align		4
        /*0098*/ 	.byte	0x04, 0x1c
        /*009a*/ 	.short	(.L_53 - .L_52)


	//   ....[0]....
.L_52:
        /*009c*/ 	.word	0x000004e0


	//   ....[1]....
        /*00a0*/ 	.word	0x00000520


	//   ....[2]....
        /*00a4*/ 	.word	0x00000550


	//----- nvinfo : EIATTR_CBANK_PARAM_SIZE
	.align		4
.L_53:
        /*00a8*/ 	.byte	0x03, 0x19
        /*00aa*/ 	.short	0x0038


	//----- nvinfo : EIATTR_PARAM_CBANK
	.align		4
        /*00ac*/ 	.byte	0x04, 0x0a
        /*00ae*/ 	.short	(.L_55 - .L_54)
	.align		4
.L_54:
        /*00b0*/ 	.word	index@(.nv.constant0._Z35update_scale_hysteresis_cuda_kernelPfPiS0_PKfddii)
        /*00b4*/ 	.short	0x0380
        /*00b6*/ 	.short	0x0038


	//----- nvinfo : EIATTR_SW_WAR
	.align		4
.L_55:
        /*00b8*/ 	.byte	0x04, 0x36
        /*00ba*/ 	.short	(.L_57 - .L_56)
.L_56:
        /*00bc*/ 	.word	0x00000008
.L_57:


//--------------------- .nv.callgraph             --------------------------
	.section	.nv.callgraph,"",@"SHT_CUDA_CALLGRAPH"
	.align	4
	.sectionentsize	8
	.align		4
        /*0000*/ 	.word	0x00000000
	.align		4
        /*0004*/ 	.word	0xffffffff
	.align		4
        /*0008*/ 	.word	0x00000000
	.align		4
        /*000c*/ 	.word	0xfffffffe
	.align		4
        /*0010*/ 	.word	0x00000000
	.align		4
        /*0014*/ 	.word	0xfffffffd
	.align		4
        /*0018*/ 	.word	0x00000000
	.align		4
        /*001c*/ 	.word	0xfffffffc


//--------------------- .nv.constant4             --------------------------
	.section	.nv.constant4,"a",@progbits
	.align	8
	.align		8
.nv.constant4:
        /*0000*/ 	.dword	_ZN57_INTERNAL_1a965c81_26_update_scale_hysteresis_cu_3bf8b1194cuda3std3__45__cpo5beginE
	.align		8
        /*0008*/ 	.dword	_ZN57_INTERNAL_1a965c81_26_update_scale_hysteresis_cu_3bf8b1194cuda3std3__45__cpo3endE
	.align		8
        /*0010*/ 	.dword	_ZN57_INTERNAL_1a965c81_26_update_scale_hysteresis_cu_3bf8b1194cuda3std3__45__cpo6cbeginE
	.align		8
        /*0018*/ 	.dword	_ZN57_INTERNAL_1a965c81_26_update_scale_hysteresis_cu_3bf8b1194cuda3std3__45__cpo4cendE
	.align		8
        /*0020*/ 	.dword	_ZN57_INTERNAL_1a965c81_26_update_scale_hysteresis_cu_3bf8b1194cuda3std3__45__cpo6rbeginE
	.align		8
        /*0028*/ 	.dword	_ZN57_INTERNAL_1a965c81_26_update_scale_hysteresis_cu_3bf8b1194cuda3std3__45__cpo4rendE
	.align		8
        /*0030*/ 	.dword	_ZN57_INTERNAL_1a965c81_26_update_scale_hysteresis_cu_3bf8b1194cuda3std3__45__cpo7crbeginE
	.align		8
        /*0038*/ 	.dword	_ZN57_INTERNAL_1a965c81_26_update_scale_hysteresis_cu_3bf8b1194cuda3std3__45__cpo5crendE
	.align		8
        /*0040*/ 	.dword	_ZN57_INTERNAL_1a965c81_26_update_scale_hysteresis_cu_3bf8b1194cuda3std3__459_GLOBAL__N__1a965c81_26_update_scale_hysteresis_cu_3bf8b1196ignoreE
	.align		8
        /*0048*/ 	.dword	_ZN57_INTERNAL_1a965c81_26_update_scale_hysteresis_cu_3bf8b1194cuda3std3__419piecewise_constructE
	.align		8
        /*0050*/ 	.dword	_ZN57_INTERNAL_1a965c81_26_update_scale_hysteresis_cu_3bf8b1194cuda3std3__48in_placeE
	.align		8
        /*0058*/ 	.dword	_ZN57_INTERNAL_1a965c81_26_update_scale_hysteresis_cu_3bf8b1194cuda3std3__420unreachable_sentinelE
	.align		8
        /*0060*/ 	.dword	_ZN57_INTERNAL_1a965c81_26_update_scale_hysteresis_cu_3bf8b1194cuda3std6ranges3__45__cpo4swapE
	.align		8
        /*0068*/ 	.dword	_ZN57_INTERNAL_1a965c81_26_update_scale_hysteresis_cu_3bf8b1194cuda3std6ranges3__45__cpo9iter_moveE
	.align		8
        /*0070*/ 	.dword	_ZN57_INTERNAL_1a965c81_26_update_scale_hysteresis_cu_3bf8b1194cuda3std6ranges3__45__cpo5beginE
	.align		8
        /*0078*/ 	.dword	_ZN57_INTERNAL_1a965c81_26_update_scale_hysteresis_cu_3bf8b1194cuda3std6ranges3__45__cpo3endE
	.align		8
        /*0080*/ 	.dword	_ZN57_INTERNAL_1a965c81_26_update_scale_hysteresis_cu_3bf8b1194cuda3std6ranges3__45__cpo6cbeginE
	.align		8
        /*0088*/ 	.dword	_ZN57_INTERNAL_1a965c81_26_update_scale_hysteresis_cu_3bf8b1194cuda3std6ranges3__45__cpo4cendE
	.align		8
        /*0090*/ 	.dword	_ZN57_INTERNAL_1a965c81_26_update_scale_hysteresis_cu_3bf8b1194cuda3std6ranges3__45__cpo7advanceE
	.align		8
        /*0098*/ 	.dword	_ZN57_INTERNAL_1a965c81_26_update_scale_hysteresis_cu_3bf8b1194cuda3std6ranges3__45__cpo9iter_swapE
	.align		8
        /*00a0*/ 	.dword	_ZN57_INTERNAL_1a965c81_26_update_scale_hysteresis_cu_3bf8b1194cuda3std6ranges3__45__cpo4nextE
	.align		8
        /*00a8*/ 	.dword	_ZN57_INTERNAL_1a965c81_26_update_scale_hysteresis_cu_3bf8b1194cuda3std6ranges3__45__cpo4prevE
	.align		8
        /*00b0*/ 	.dword	_ZN57_INTERNAL_1a965c81_26_update_scale_hysteresis_cu_3bf8b1194cuda3std6ranges3__45__cpo4dataE
	.align		8
        /*00b8*/ 	.dword	_ZN57_INTERNAL_1a965c81_26_update_scale_hysteresis_cu_3bf8b1194cuda3std6ranges3__45__cpo5cdataE
	.align		8
        /*00c0*/ 	.dword	_ZN57_INTERNAL_1a965c81_26_update_scale_hysteresis_cu_3bf8b1194cuda3std6ranges3__45__cpo4sizeE
	.align		8
        /*00c8*/ 	.dword	_ZN57_INTERNAL_1a965c81_26_update_scale_hysteresis_cu_3bf8b1194cuda3std6ranges3__45__cpo5ssizeE
	.align		8
        /*00d0*/ 	.dword	_ZN57_INTERNAL_1a965c81_26_update_scale_hysteresis_cu_3bf8b1194cuda3std6ranges3__45__cpo8distanceE
	.align		8
        /*00d8*/ 	.dword	_ZN57_INTERNAL_1a965c81_26_update_scale_hysteresis_cu_3bf8b1196thrust24THRUST_300001_SM_1030_NS6system6detail10sequential3seqE


//--------------------- .text._Z35update_scale_hysteresis_cuda_kernelPfPiS0_PKfddii --------------------------
	.section	.text._Z35update_scale_hysteresis_cuda_kernelPfPiS0_PKfddii,"ax",@progbits
	.align	128
        .global         _Z35update_scale_hysteresis_cuda_kernelPfPiS0_PKfddii
        .type           _Z35update_scale_hysteresis_cuda_kernelPfPiS0_PKfddii,@function
        .size           _Z35update_scale_hysteresis_cuda_kernelPfPiS0_PKfddii,(.L_x_6 - _Z35update_scale_hysteresis_cuda_kernelPfPiS0_PKfddii)
        .other          _Z35update_scale_hysteresis_cuda_kernelPfPiS0_PKfddii,@"STO_CUDA_ENTRY STV_DEFAULT"
_Z35update_scale_hysteresis_cuda_kernelPfPiS0_PKfddii:
.text._Z35update_scale_hysteresis_cuda_kernelPfPiS0_PKfddii:
[----:B------:R-:W-:Y:S08]  /*0000*/  LDC R1, c[0x0][0x37c] ;  /* 0x0000df00ff017b82 */ /* 0x000ff00000000800 */
[----:B------:R-:W0:Y:S01]  /*0010*/  LDC.64 R2, c[0x0][0x398] ;  /* 0x0000e600ff027b82 */ /* 0x000e220000000a00 */
[----:B------:R-:W0:Y:S02]  /*0020*/  LDCU.64 UR4, c[0x0][0x358] ;  /* 0x00006b00ff0477ac */ /* 0x000e240008000a00 */
[----:B0-----:R-:W2:Y:S02]  /*0030*/  LDG.E R0, desc[UR4][R2.64] ;  /* 0x0000000402007981 */ /* 0x001ea4000c1e1900 */
[----:B--2---:R-:W-:-:S13]  /*0040*/  FSETP.GT.FTZ.AND P0, PT, R0, RZ, PT ;  /* 0x000000ff0000720b */ /* 0x004fda0003f14000 */
[----:B------:R-:W-:Y:S05]  /*0050*/  @!P0 BRA `(.L_x_0) ;  /* 0x00000000001c8947 */ /* 0x000fea0003800000 */
[----:B------:R-:W0:Y:S02]  /*0060*/  LDC.64 R4, c[0x0][0x390] ;  /* 0x0000e400ff047b82 */ /* 0x000e240000000a00 */
[----:B0-----:R-:W2:Y:S02]  /*0070*/  LDG.E R0, desc[UR4][R4.64] ;  /* 0x0000000404007981 */ /* 0x001ea4000c1e1900 */
[C---:B--2---:R-:W-:Y:S01]  /*0080*/  ISETP.GT.AND P0, PT, R0.reuse, 0x1, PT ;  /* 0x000000010000780c */ /* 0x044fe20003f04270 */
[----:B------:R-:W-:-:S05]  /*0090*/  VIADD R7, R0, 0xffffffff ;  /* 0xffffffff00077836 */ /* 0x000fca0000000000 */
[----:B------:R0:W-:Y:S07]  /*00a0*/  STG.E desc[UR4][R4.64], R7 ;  /* 0x0000000704007986 */ /* 0x0001ee000c101904 */
[----:B------:R-:W-:Y:S05]  /*00b0*/  @P0 BRA `(.L_x_1) ;  /* 0x00000004001c0947 */ /* 0x000fea0003800000 */
[----:B------:R1:W5:Y:S02]  /*00c0*/  LDG.E R0, desc[UR4][R2.64] ;  /* 0x0000000402007981 */ /* 0x000364000c1e1900 */
.L_x_0:
[----:B-----5:R-:W-:-:S13]  /*00d0*/  FSETP.NEU.FTZ.AND P0, PT, R0, RZ, PT ;  /* 0x000000ff0000720b */ /* 0x020fda0003f1d000 */
[----:B------:R-:W-:Y:S05]  /*00e0*/  @!P0 BRA `(.L_x_2) ;  /* 0x00000000006c8947 */ /* 0x000fea0003800000 */
[----:B0-----:R-:W0:Y:S01]  /*00f0*/  LDC.64 R4, c[0x0][0x380] ;  /* 0x0000e000ff047b82 */ /* 0x001e220000000a00 */
[----:B------:R-:W2:Y:S01]  /*0100*/  LDCU.64 UR6, c[0x0][0x3a8] ;  /* 0x00007500ff0677ac */ /* 0x000ea20008000a00 */
[----:B0-----:R-:W3:Y:S06]  /*0110*/  LDG.E R0, desc[UR4][R4.64] ;  /* 0x0000000404007981 */ /* 0x001eec000c1e1900 */
[----:B------:R-:W0:Y:S01]  /*0120*/  LDC.64 R8, c[0x0][0x388] ;  /* 0x0000e200ff087b82 */ /* 0x000e220000000a00 */
[----:B---3--:R-:W-:-:S04]  /*0130*/  FMUL.FTZ R0, R0, 1 ;  /* 0x3f80000000007820 */ /* 0x008fc80000410000 */
[----:B------:R-:W2:-:S15]  /*0140*/  F2F.F64.F32 R6, R0 ;  /* 0x0000000000067310 */ /* 0x000e9e0000201800 */
[----:B------:R-:W-:-:S15]  /*0150*/  NOP ;  /* 0x0000000000007918 */ /* 0x000fde0000000000 */
[----:B------:R-:W-:-:S15]  /*0160*/  NOP ;  /* 0x0000000000007918 */ /* 0x000fde0000000000 */
[----:B------:R-:W-:-:S15]  /*0170*/  NOP ;  /* 0x0000000000007918 */ /* 0x000fde0000000000 */
[----:B------:R-:W-:-:S04]  /*0180*/  NOP ;  /* 0x0000000000007918 */ /* 0x000fc80000000000 */
[----:B--2---:R-:W2:Y:S01]  /*0190*/  DMUL R6, R6, UR6 ;  /* 0x0000000606067c28 */ /* 0x004ea20008000000 */
[----:B------:R-:W-:Y:S01]  /*01a0*/  UMOV UR6, 0xf0000000 ;  /* 0xf000000000067882 */ /* 0x000fe20000000000 */
[----:B------:R-:W-:-:S15]  /*01b0*/  UMOV UR7, 0x380fffff ;  /* 0x380fffff00077882 */ /* 0x000fde0000000000 */
[----:B------:R-:W-:-:S15]  /*01c0*/  NOP ;  /* 0x0000000000007918 */ /* 0x000fde0000000000 */
[----:B------:R-:W-:-:S15]  /*01d0*/  NOP ;  /* 0x0000000000007918 */ /* 0x000fde0000000000 */
[----:B------:R-:W-:-:S15]  /*01e0*/  NOP ;  /* 0x0000000000007918 */ /* 0x000fde0000000000 */
[----:B------:R-:W-:-:S02]  /*01f0*/  NOP ;  /* 0x0000000000007918 */ /* 0x000fc40000000000 */
[----:B--2---:R-:W2:-:S15]  /*0200*/  F2F.F32.F64 R11, R6 ;  /* 0x00000006000b7310 */ /* 0x004e9e0000301000 */
[----:B------:R-:W-:-:S15]  /*0210*/  NOP ;  /* 0x0000000000007918 */ /* 0x000fde0000000000 */
[----:B------:R-:W-:-:S15]  /*0220*/  NOP ;  /* 0x0000000000007918 */ /* 0x000fde0000000000 */
[----:B------:R-:W-:-:S15]  /*0230*/  NOP ;  /* 0x0000000000007918 */ /* 0x000fde0000000000 */
[----:B------:R-:W-:-:S04]  /*0240*/  NOP ;  /* 0x0000000000007918 */ /* 0x000fc80000000000 */
[----:B------:R-:W2:Y:S02]  /*0250*/  DSETP.GEU.AND P0, PT, |R6|, UR6, PT ;  /* 0x0000000606007e2a */ /* 0x000ea4000bf0e200 */
[----:B--2---:R-:W-:-:S05]  /*0260*/  @!P0 FMUL R11, R11, 1.175494350822287508e-38 ;  /* 0x008000000b0b8820 */ /* 0x004fca0000400000 */
[----:B------:R2:W-:Y:S04]  /*0270*/  STG.E desc[UR4][R4.64], R11 ;  /* 0x0000000b04007986 */ /* 0x0005e8000c101904 */
[----:B0-----:R2:W-:Y:S01]  /*0280*/  STG.E desc[UR4][R8.64], RZ ;  /* 0x000000ff08007986 */ /* 0x0015e2000c101904 */
[----:B------:R-:W-:Y:S05]  /*0290*/  BRA `(.L_x_3) ;  /* 0x0000000000887947 */ /* 0x000fea0003800000 */
.L_x_2:
[----:B0-----:R-:W0:Y:S01]  /*02a0*/  LDC.64 R6, c[0x0][0x388] ;  /* 0x0000e200ff067b82 */ /* 0x001e220000000a00 */
[----:B------:R-:W2:Y:S01]  /*02b0*/  LDCU UR6, c[0x0][0x3b0] ;  /* 0x00007600ff0677ac */ /* 0x000ea20008000800 */
[----:B0-----:R-:W3:Y:S02]  /*02c0*/  LDG.E R5, desc[UR4][R6.64] ;  /* 0x0000000406057981 */ /* 0x001ee4000c1e1900 */
[----:B---3--:R-:W-:-:S05]  /*02d0*/  VIADD R5, R5, 0x1 ;  /* 0x0000000105057836 */ /* 0x008fca0000000000 */
[----:B--2---:R-:W-:-:S13]  /*02e0*/  ISETP.NE.AND P0, PT, R5, UR6, PT ;  /* 0x0000000605007c0c */ /* 0x004fda000bf05270 */
[----:B------:R-:W-:Y:S05]  /*02f0*/  @P0 BRA `(.L_x_4) ;  /* 0x00000000006c0947 */ /* 0x000fea0003800000 */
[----:B------:R-:W0:Y:S01]  /*0300*/  LDC.64 R8, c[0x0][0x380] ;  /* 0x0000e000ff087b82 */ /* 0x000e220000000a00 */
[----:B------:R-:W2:Y:S01]  /*0310*/  LDCU.64 UR6, c[0x0][0x3a0] ;  /* 0x00007400ff0677ac */ /* 0x000ea20008000a00 */
[----:B0-----:R-:W3:Y:S02]  /*0320*/  LDG.E R0, desc[UR4][R8.64] ;  /* 0x0000000408007981 */ /* 0x001ee4000c1e1900 */
[----:B---3--:R-:W-:-:S04]  /*0330*/  FMUL.FTZ R0, R0, 1 ;  /* 0x3f80000000007820 */ /* 0x008fc80000410000 */
[----:B------:R-:W2:-:S15]  /*0340*/  F2F.F64.F32 R4, R0 ;  /* 0x0000000000047310 */ /* 0x000e9e0000201800 */
[----:B------:R-:W-:-:S15]  /*0350*/  NOP ;  /* 0x0000000000007918 */ /* 0x000fde0000000000 */
[----:B------:R-:W-:-:S15]  /*0360*/  NOP ;  /* 0x0000000000007918 */ /* 0x000fde0000000000 */
[----:B------:R-:W-:-:S15]  /*0370*/  NOP ;  /* 0x0000000000007918 */ /* 0x000fde0000000000 */
[----:B------:R-:W-:-:S04]  /*0380*/  NOP ;  /* 0x0000000000007918 */ /* 0x000fc80000000000 */
[----:B--2---:R-:W0:Y:S01]  /*0390*/  DMUL R4, R4, UR6 ;  /* 0x0000000604047c28 */ /* 0x004e220008000000 */
[----:B------:R-:W-:Y:S01]  /*03a0*/  UMOV UR6, 0xf0000000 ;  /* 0xf000000000067882 */ /* 0x000fe20000000000 */
[----:B------:R-:W-:-:S15]  /*03b0*/  UMOV UR7, 0x380fffff ;  /* 0x380fffff00077882 */ /* 0x000fde0000000000 */
[----:B------:R-:W-:-:S15]  /*03c0*/  NOP ;  /* 0x0000000000007918 */ /* 0x000fde0000000000 */
[----:B------:R-:W-:-:S15]  /*03d0*/  NOP ;  /* 0x0000000000007918 */ /* 0x000fde0000000000 */
[----:B------:R-:W-:-:S15]  /*03e0*/  NOP ;  /* 0x0000000000007918 */ /* 0x000fde0000000000 */
[----:B------:R-:W-:-:S02]  /*03f0*/  NOP ;  /* 0x0000000000007918 */ /* 0x000fc40000000000 */
[----:B0-----:R-:W0:-:S15]  /*0400*/  F2F.F32.F64 R11, R4 ;  /* 0x00000004000b7310 */ /* 0x001e1e0000301000 */
[----:B------:R-:W-:-:S15]  /*0410*/  NOP ;  /* 0x0000000000007918 */ /* 0x000fde0000000000 */
[----:B------:R-:W-:-:S15]  /*0420*/  NOP ;  /* 0x0000000000007918 */ /* 0x000fde0000000000 */
[----:B------:R-:W-:-:S15]  /*0430*/  NOP ;  /* 0x0000000000007918 */ /* 0x000fde0000000000 */
[----:B------:R-:W-:-:S04]  /*0440*/  NOP ;  /* 0x0000000000007918 */ /* 0x000fc80000000000 */
[----:B------:R-:W0:Y:S02]  /*0450*/  DSETP.GEU.AND P0, PT, |R4|, UR6, PT ;  /* 0x0000000604007e2a */ /* 0x000e24000bf0e200 */
[----:B0-----:R-:W-:-:S05]  /*0460*/  @!P0 FMUL R11, R11, 1.175494350822287508e-38 ;  /* 0x008000000b0b8820 */ /* 0x001fca0000400000 */
[----:B------:R-:W-:-:S13]  /*0470*/  FSETP.NE.FTZ.AND P0, PT, |R11|, +INF , PT ;  /* 0x7f8000000b00780b */ /* 0x000fda0003f15200 */
[----:B------:R0:W-:Y:S04]  /*0480*/  @P0 STG.E desc[UR4][R8.64], R11 ;  /* 0x0000000b08000986 */ /* 0x0001e8000c101904 */
[----:B------:R0:W-:Y:S01]  /*0490*/  STG.E desc[UR4][R6.64], RZ ;  /* 0x000000ff06007986 */ /* 0x0001e2000c101904 */
[----:B------:R-:W-:Y:S05]  /*04a0*/  BRA `(.L_x_3) ;  /* 0x0000000000047947 */ /* 0x000fea0003800000 */
.L_x_4:
[----:B------:R3:W-:Y:S02]  /*04b0*/  STG.E desc[UR4][R6.64], R5 ;  /* 0x0000000506007986 */ /* 0x0007e4000c101904 */
.L_x_3:
[----:B-1----:R-:W4:Y:S02]  /*04c0*/  LDG.E R2, desc[UR4][R2.64] ;  /* 0x0000000402027981 */ /* 0x002f24000c1e1900 */
[----:B----4-:R-:W-:-:S13]  /*04d0*/  FSETP.GTU.FTZ.AND P0, PT, R2, RZ, PT ;  /* 0x000000ff0200720b */ /* 0x010fda0003f1c000 */
[----:B------:R-:W-:Y:S05]  /*04e0*/  @P0 EXIT ;  /* 0x000000000000094d */ /* 0x000fea0003800000 */
[----:B--23--:R-:W1:Y:S08]  /*04f0*/  LDC R5, c[0x0][0x3b4] ;  /* 0x0000ed00ff057b82 */ /* 0x00ce700000000800 */
[----:B------:R-:W1:Y:S02]  /*0500*/  LDC.64 R2, c[0x0][0x390] ;  /* 0x0000e400ff027b82 */ /* 0x000e640000000a00 */
[----:B-1----:R-:W-:Y:S01]  /*0510*/  STG.E desc[UR4][R2.64], R5 ;  /* 0x0000000502007986 */ /* 0x002fe2000c101904 */
[----:B------:R-:W-:Y:S05]  /*0520*/  EXIT ;  /* 0x000000000000794d */ /* 0x000fea0003800000 */
.L_x_1:
[----:B------:R-:W1:Y:S02]  /*0530*/  LDC.64 R2, c[0x0][0x388] ;  /* 0x0000e200ff027b82 */ /* 0x000e640000000a00 */
[----:B-1----:R-:W-:Y:S01]  /*0540*/  STG.E desc[UR4][R2.64], RZ ;  /* 0x000000ff02007986 */ /* 0x002fe2000c101904 */
[----:B------:R-:W-:Y:S05]  /*0550*/  EXIT ;  /* 0x000000000000794d */ /* 0x000fea0003800000 */
.L_x_5:
[----:B------:R-:W-:-:S00]  /*0560*/  BRA `(.L_x_5) ;  /* 0xfffffffc00fc7947 */ /* 0x000fc0000383ffff */
[----:B------:R-:W-:-:S00]  /*0570*/  NOP ;  /* 0x0000000000007918 */ /* 0x000fc00000000000 */
        /* <DEDUP_REMOVED lines=8> */
.L_x_6:


//--------------------- .nv.shared.reserved.0     --------------------------
	.section	.nv.shared.reserved.0,"aw",@nobits
	.weak		__nv_reservedSMEM_offset_0_alias
	.size		__nv_reservedSMEM_offset_0_alias, 0, 64
	.other		__nv_reservedSMEM_offset_0_alias,@"STO_CUDA_RESERVED_SHARED STV_DEFAULT"
__nv_reservedSMEM_offset_0_alias:
	.zero		0
	.zero		64


//--------------------- .nv.global                --------------------------
	.section	.nv.global,"aw",@nobits
.nv.global:
	.type		_ZN57_INTERNAL_1a965c81_26_update_scale_hysteresis_cu_3bf8b1194cuda3std3__48in_placeE,@object
	.size		_ZN57_INTERNAL_1a965c81_26_update_scale_hysteresis_cu_3bf8b1194cuda3std3__48in_placeE,(_ZN57_INTERNAL_1a965c81_26_update_scale_hysteresis_cu_3bf8b1194cuda3std6ranges3__45__cpo8distanceE - _ZN57_INTERNAL_1a965c81_26_update_scale_hysteresis_cu_3bf8b1194cuda3std3__48in_placeE)
_ZN57_INTERNAL_1a965c81_26_update_scale_hysteresis_cu_3bf8b1194cuda3std3__48in_placeE:
	.zero		1
	.type		_ZN57_INTERNAL_1a965c81_26_update_scale_hysteresis_cu_3bf8b1194cuda3std6ranges3__45__cpo8distanceE,@object
	.size		_ZN57_INTERNAL_1a965c81_26_update_scale_hysteresis_cu_3bf8b1194cuda3std6ranges3__45__cpo8distanceE,(_ZN57_INTERNAL_1a965c81_26_update_scale_hysteresis_cu_3bf8b1194cuda3std3__45__cpo6cbeginE - _ZN57_INTERNAL_1a965c81_26_update_scale_hysteresis_cu_3bf8b1194cuda3std6ranges3__45__cpo8distanceE)
_ZN57_INTERNAL_1a965c81_26_update_scale_hysteresis_cu_3bf8b1194cuda3std6ranges3__45__cpo8distanceE:
	.zero		1
	.type		_ZN57_INTERNAL_1a965c81_26_update_scale_hysteresis_cu_3bf8b1194cuda3std3__45__cpo6cbeginE,@object
	.size		_ZN57_INTERNAL_1a965c81_26_update_scale_hysteresis_cu_3bf8b1194cuda3std3__45__cpo6cbeginE,(_ZN57_INTERNAL_1a965c81_26_update_scale_hysteresis_cu_3bf8b1194cuda3std6ranges3__45__cpo7advanceE - _ZN57_INTERNAL_1a965c81_26_update_scale_hysteresis_cu_3bf8b1194cuda3std3__45__cpo6cbeginE)
_ZN57_INTERNAL_1a965c81_26_update_scale_hysteresis_cu_3bf8b1194cuda3std3__45__cpo6cbeginE:
	.zero		1
	.type		_ZN57_INTERNAL_1a965c81_26_update_scale_hysteresis_cu_3bf8b1194cuda3std6ranges3__45__cpo7advanceE,@object
	.size		_ZN57_INTERNAL_1a965c81_26_update_scale_hysteresis_cu_3bf8b1194cuda3std6ranges3__45__cpo7advanceE,(_ZN57_INTERNAL_1a965c81_26_update_scale_hysteresis_cu_3bf8b1194cuda3std3__45__cpo7crbeginE - _ZN57_INTERNAL_1a965c81_26_update_scale_hysteresis_cu_3bf8b1194cuda3std6ranges3__45__cpo7advanceE)
_ZN57_INTERNAL_1a965c81_26_update_scale_hysteresis_cu_3bf8b1194cuda3std6ranges3__45__cpo7advanceE:
	.zero		1
	.type		_ZN57_INTERNAL_1a965c81_26_update_scale_hysteresis_cu_3bf8b1194cuda3std3__45__cpo7crbeginE,@object
	.size		_ZN57_INTERNAL_1a965c81_26_update_scale_hysteresis_cu_3bf8b1194cuda3std3__45__cpo7crbeginE,(_ZN57_INTERNAL_1a965c81_26_update_scale_hysteresis_cu_3bf8b1194cuda3std6ranges3__45__cpo4dataE - _ZN57_INTERNAL_1a965c81_26_update_scale_hysteresis_cu_3bf8b1194cuda3std3__45__cpo7crbeginE)
_ZN57_INTERNAL_1a965c81_26_update_scale_hysteresis_cu_3bf8b1194cuda3std3__45__cpo7crbeginE:
	.zero		1
	.type		_ZN57_INTERNAL_1a965c81_26_update_scale_hysteresis_cu_3bf8b1194cuda3std6ranges3__45__cpo4dataE,@object
	.size		_ZN57_INTERNAL_1a965c81_26_update_scale_hysteresis_cu_3bf8b1194cuda3std6ranges3__45__cpo4dataE,(_ZN57_INTERNAL_1a965c81_26_update_scale_hysteresis_cu_3bf8b1194cuda3std6ranges3__45__cpo5beginE - _ZN57_INTERNAL_1a965c81_26_update_scale_hysteresis_cu_3bf8b1194cuda3std6ranges3__45__cpo4dataE)
_ZN57_INTERNAL_1a965c81_26_update_scale_hysteresis_cu_3bf8b1194cuda3std6ranges3__45__cpo4dataE:
	.zero		1
	.type		_ZN57_INTERNAL_1a965c81_26_update_scale_hysteresis_cu_3bf8b1194cuda3std6ranges3__45__cpo5beginE,@object
	.size		_ZN57_INTERNAL_1a965c81_26_update_scale_hysteresis_cu_3bf8b1194cuda3std6ranges3__45__cpo5beginE,(_ZN57_INTERNAL_1a965c81_26_update_scale_hysteresis_cu_3bf8b1194cuda3std3__459_GLOBAL__N__1a965c81_26_update_scale_hysteresis_cu_3bf8b1196ignoreE - _ZN57_INTERNAL_1a965c81_26_update_scale_hysteresis_cu_3bf8b1194cuda3std6ranges3__45__cpo5beginE)
_ZN57_INTERNAL_1a965c81_26_update_scale_hysteresis_cu_3bf8b1194cuda3std6ranges3__45__cpo5beginE:
	.zero		1
	.type		_ZN57_INTERNAL_1a965c81_26_update_scale_hysteresis_cu_3bf8b1194cuda3std3__459_GLOBAL__N__1a965c81_26_update_scale_hysteresis_cu_3bf8b1196ignoreE,@object
	.size		_ZN57_INTERNAL_1a965c81_26_update_scale_hysteresis_cu_3bf8b1194cuda3std3__459_GLOBAL__N__1a965c81_26_update_scale_hysteresis_cu_3bf8b1196ignoreE,(_ZN57_INTERNAL_1a965c81_26_update_scale_hysteresis_cu_3bf8b1194cuda3std6ranges3__45__cpo4sizeE - _ZN57_INTERNAL_1a965c81_26_update_scale_hysteresis_cu_3bf8b1194cuda3std3__459_GLOBAL__N__1a965c81_26_update_scale_hysteresis_cu_3bf8b1196ignoreE)
_ZN57_INTERNAL_1a965c81_26_update_scale_hysteresis_cu_3bf8b1194cuda3std3__459_GLOBAL__N__1a965c81_26_update_scale_hysteresis_cu_3bf8b1196ignoreE:
	.zero		1
	.type		_ZN57_INTERNAL_1a965c81_26_update_scale_hysteresis_cu_3bf8b1194cuda3std6ranges3__45__cpo4sizeE,@object
	.size		_ZN57_INTERNAL_1a965c81_26_update_scale_hysteresis_cu_3bf8b1194cuda3std6ranges3__45__cpo4sizeE,(_ZN57_INTERNAL_1a965c81_26_update_scale_hysteresis_cu_3bf8b1194cuda3std3__45__cpo5beginE - _ZN57_INTERNAL_1a965c81_26_update_scale_hysteresis_cu_3bf8b1194cuda3std6ranges3__45__cpo4sizeE)
_ZN57_INTERNAL_1a965c81_26_update_scale_hysteresis_cu_3bf8b1194cuda3std6ranges3__45__cpo4sizeE:
	.zero		1
	.type		_ZN57_INTERNAL_1a965c81_26_update_scale_hysteresis_cu_3bf8b1194cuda3std3__45__cpo5beginE,@object
	.size		_ZN57_INTERNAL_1a965c81_26_update_scale_hysteresis_cu_3bf8b1194cuda3std3__45__cpo5beginE,(_ZN57_INTERNAL_1a965c81_26_update_scale_hysteresis_cu_3bf8b1194cuda3std6ranges3__45__cpo6cbeginE - _ZN57_INTERNAL_1a965c81_26_update_scale_hysteresis_cu_3bf8b1194cuda3std3__45__cpo5beginE)
_ZN57_INTERNAL_1a965c81_26_update_scale_hysteresis_cu_3bf8b1194cuda3std3__45__cpo5beginE:
	.zero		1
	.type		_ZN57_INTERNAL_1a965c81_26_update_scale_hysteresis_cu_3bf8b1194cuda3std6ranges3__45__cpo6cbeginE,@object
	.size		_ZN57_INTERNAL_1a965c81_26_update_scale_hysteresis_cu_3bf8b1194cuda3std6ranges3__45__cpo6cbeginE,(_ZN57_INTERNAL_1a965c81_26_update_scale_hysteresis_cu_3bf8b1194cuda3std3__45__cpo6rbeginE - _ZN57_INTERNAL_1a965c81_26_update_scale_hysteresis_cu_3bf8b1194cuda3std6ranges3__45__cpo6cbeginE)
_ZN57_INTERNAL_1a965c81_26_update_scale_hysteresis_cu_3bf8b1194cuda3std6ranges3__45__cpo6cbeginE:
	.zero		1
	.type		_ZN57_INTERNAL_1a965c81_26_update_scale_hysteresis_cu_3bf8b1194cuda3std3__45__cpo6rbeginE,@object
	.size		_ZN57_INTERNAL_1a965c81_26_update_scale_hysteresis_cu_3bf8b1194cuda3std3__45__cpo6rbeginE,(_ZN57_INTERNAL_1a965c81_26_update_scale_hysteresis_cu_3bf8b1194cuda3std6ranges3__45__cpo4nextE - _ZN57_INTERNAL_1a965c81_26_update_scale_hysteresis_cu_3bf8b1194cuda3std3__45__cpo6rbeginE)
_ZN57_INTERNAL_1a965c81_26_update_scale_hysteresis_cu_3bf8b1194cuda3std3__45__cpo6rbeginE:
	.zero		1
	.type		_ZN57_INTERNAL_1a965c81_26_update_scale_hysteresis_cu_3bf8b1194cuda3std6ranges3__45__cpo4nextE,@object
	.size		_ZN57_INTERNAL_1a965c81_26_update_scale_hysteresis_cu_3bf8b1194cuda3std6ranges3__45__cpo4nextE,(_ZN57_INTERNAL_1a965c81_26_update_scale_hysteresis_cu_3bf8b1194cuda3std6ranges3__45__cpo4swapE - _ZN57_INTERNAL_1a965c81_26_update_scale_hysteresis_cu_3bf8b1194cuda3std6ranges3__45__cpo4nextE)
_ZN57_INTERNAL_1a965c81_26_update_scale_hysteresis_cu_3bf8b1194cuda3std6ranges3__45__cpo4nextE:
	.zero		1
	.type		_ZN57_INTERNAL_1a965c81_26_update_scale_hysteresis_cu_3bf8b1194cuda3std6ranges3__45__cpo4swapE,@object
	.size		_ZN57_INTERNAL_1a965c81_26_update_scale_hysteresis_cu_3bf8b1194cuda3std6ranges3__45__cpo4swapE,(_ZN57_INTERNAL_1a965c81_26_update_scale_hysteresis_cu_3bf8b1194cuda3std3__420unreachable_sentinelE - _ZN57_INTERNAL_1a965c81_26_update_scale_hysteresis_cu_3bf8b1194cuda3std6ranges3__45__cpo4swapE)
_ZN57_INTERNAL_1a965c81_26_update_scale_hysteresis_cu_3bf8b1194cuda3std6ranges3__45__cpo4swapE:
	.zero		1
	.type		_ZN57_INTERNAL_1a965c81_26_update_scale_hysteresis_cu_3bf8b1194cuda3std3__420unreachable_sentinelE,@object
	.size		_ZN57_INTERNAL_1a965c81_26_update_scale_hysteresis_cu_3bf8b1194cuda3std3__420unreachable_sentinelE,(_ZN57_INTERNAL_1a965c81_26_update_scale_hysteresis_cu_3bf8b1196thrust24THRUST_300001_SM_1030_NS6system6detail10sequential3seqE - _ZN57_INTERNAL_1a965c81_26_update_scale_hysteresis_cu_3bf8b1194cuda3std3__420unreachable_sentinelE)
_ZN57_INTERNAL_1a965c81_26_update_scale_hysteresis_cu_3bf8b1194cuda3std3__420unreachable_sentinelE:
	.zero		1
	.type		_ZN57_INTERNAL_1a965c81_26_update_scale_hysteresis_cu_3bf8b1196thrust24THRUST_300001_SM_1030_NS6system6detail10sequential3seqE,@object
	.size		_ZN57_INTERNAL_1a965c81_26_update_scale_hysteresis_cu_3bf8b1196thrust24THRUST_300001_SM_1030_NS6system6detail10sequential3seqE,(_ZN57_INTERNAL_1a965c81_26_update_scale_hysteresis_cu_3bf8b1194cuda3std3__45__cpo4cendE - _ZN57_INTERNAL_1a965c81_26_update_scale_hysteresis_cu_3bf8b1196thrust24THRUST_300001_SM_1030_NS6system6detail10sequential3seqE)
_ZN57_INTERNAL_1a965c81_26_update_scale_hysteresis_cu_3bf8b1196thrust24THRUST_300001_SM_1030_NS6system6detail10sequential3seqE:
	.zero		1
	.type		_ZN57_INTERNAL_1a965c81_26_update_scale_hysteresis_cu_3bf8b1194cuda3std3__45__cpo4cendE,@object
	.size		_ZN57_INTERNAL_1a965c81_26_update_scale_hysteresis_cu_3bf8b1194cuda3std3__45__cpo4cendE,(_ZN57_INTERNAL_1a965c81_26_update_scale_hysteresis_cu_3bf8b1194cuda3std6ranges3__45__cpo9iter_swapE - _ZN57_INTERNAL_1a965c81_26_update_scale_hysteresis_cu_3bf8b1194cuda3std3__45__cpo4cendE)
_ZN57_INTERNAL_1a965c81_26_update_scale_hysteresis_cu_3bf8b1194cuda3std3__45__cpo4cendE:
	.zero		1
	.type		_ZN57_INTERNAL_1a965c81_26_update_scale_hysteresis_cu_3bf8b1194cuda3std6ranges3__45__cpo9iter_swapE,@object
	.size		_ZN57_INTERNAL_1a965c81_26_update_scale_hysteresis_cu_3bf8b1194cuda3std6ranges3__45__cpo9iter_swapE,(_ZN57_INTERNAL_1a965c81_26_update_scale_hysteresis_cu_3bf8b1194cuda3std3__45__cpo5crendE - _ZN57_INTERNAL_1a965c81_26_update_scale_hysteresis_cu_3bf8b1194cuda3std6ranges3__45__cpo9iter_swapE)
_ZN57_INTERNAL_1a965c81_26_update_scale_hysteresis_cu_3bf8b1194cuda3std6ranges3__45__cpo9iter_swapE:
	.zero		1
	.type		_ZN57_INTERNAL_1a965c81_26_update_scale_hysteresis_cu_3bf8b1194cuda3std3__45__cpo5crendE,@object
	.size		_ZN57_INTERNAL_1a965c81_26_update_scale_hysteresis_cu_3bf8b1194cuda3std3__45__cpo5crendE,(_ZN57_INTERNAL_1a965c81_26_update_scale_hysteresis_cu_3bf8b1194cuda3std6ranges3__45__cpo5cdataE - _ZN57_INTERNAL_1a965c81_26_update_scale_hysteresis_cu_3bf8b1194cuda3std3__45__cpo5crendE)
_ZN57_INTERNAL_1a965c81_26_update_scale_hysteresis_cu_3bf8b1194cuda3std3__45__cpo5crendE:
	.zero		1
	.type		_ZN57_INTERNAL_1a965c81_26_update_scale_hysteresis_cu_3bf8b1194cuda3std6ranges3__45__cpo5cdataE,@object
	.size		_ZN57_INTERNAL_1a965c81_26_update_scale_hysteresis_cu_3bf8b1194cuda3std6ranges3__45__cpo5cdataE,(_ZN57_INTERNAL_1a965c81_26_update_scale_hysteresis_cu_3bf8b1194cuda3std6ranges3__45__cpo3endE - _ZN57_INTERNAL_1a965c81_26_update_scale_hysteresis_cu_3bf8b1194cuda3std6ranges3__45__cpo5cdataE)
_ZN57_INTERNAL_1a965c81_26_update_scale_hysteresis_cu_3bf8b1194cuda3std6ranges3__45__cpo5cdataE:
	.zero		1
	.type		_ZN57_INTERNAL_1a965c81_26_update_scale_hysteresis_cu_3bf8b1194cuda3std6ranges3__45__cpo3endE,@object
	.size		_ZN57_INTERNAL_1a965c81_26_update_scale_hysteresis_cu_3bf8b1194cuda3std6ranges3__45__cpo3endE,(_ZN57_INTERNAL_1a965c81_26_update_scale_hysteresis_cu_3bf8b1194cuda3std3__419piecewise_constructE - _ZN57_INTERNAL_1a965c81_26_update_scale_hysteresis_cu_3bf8b1194cuda3std6ranges3__45__cpo3endE)
_ZN57_INTERNAL_1a965c81_26_update_scale_hysteresis_cu_3bf8b1194cuda3std6ranges3__45__cpo3endE:
	.zero		1
	.type		_ZN57_INTERNAL_1a965c81_26_update_scale_hysteresis_cu_3bf8b1194cuda3std3__419piecewise_constructE,@object
	.size		_ZN57_INTERNAL_1a965c81_26_update_scale_hysteresis_cu_3bf8b1194cuda3std3__419piecewise_constructE,(_ZN57_INTERNAL_1a965c81_26_update_scale_hysteresis_cu_3bf8b1194cuda3std6ranges3__45__cpo5ssizeE - _ZN57_INTERNAL_1a965c81_26_update_scale_hysteresis_cu_3bf8b1194cuda3std3__419piecewise_constructE)
_ZN57_INTERNAL_1a965c81_26_update_scale_hysteresis_cu_3bf8b1194cuda3std3__419piecewise_constructE:
	.zero		1
	.type		_ZN57_INTERNAL_1a965c81_26_update_scale_hysteresis_cu_3bf8b1194cuda3std6ranges3__45__cpo5ssizeE,@object
	.size		_ZN57_INTERNAL_1a965c81_26_update_scale_hysteresis_cu_3bf8b1194cuda3std6ranges3__45__cpo5ssizeE,(_ZN57_INTERNAL_1a965c81_26_update_scale_hysteresis_cu_3bf8b1194cuda3std3__45__cpo3endE - _ZN57_INTERNAL_1a965c81_26_update_scale_hysteresis_cu_3bf8b1194cuda3std6ranges3__45__cpo5ssizeE)
_ZN57_INTERNAL_1a965c81_26_update_scale_hysteresis_cu_3bf8b1194cuda3std6ranges3__45__cpo5ssizeE:
	.zero		1
	.type		_ZN57_INTERNAL_1a965c81_26_update_scale_hysteresis_cu_3bf8b1194cuda3std3__45__cpo3endE,@object
	.size		_ZN57_INTERNAL_1a965c81_26_update_scale_hysteresis_cu_3bf8b1194cuda3std3__45__cpo3endE,(_ZN57_INTERNAL_1a965c81_26_update_scale_hysteresis_cu_3bf8b1194cuda3std6ranges3__45__cpo4cendE - _ZN57_INTERNAL_1a965c81_26_update_scale_hysteresis_cu_3bf8b1194cuda3std3__45__cpo3endE)
_ZN57_INTERNAL_1a965c81_26_update_scale_hysteresis_cu_3bf8b1194cuda3std3__45__cpo3endE:
	.zero		1
	.type		_ZN57_INTERNAL_1a965c81_26_update_scale_hysteresis_cu_3bf8b1194cuda3std6ranges3__45__cpo4cendE,@object
	.size		_ZN57_INTERNAL_1a965c81_26_update_scale_hysteresis_cu_3bf8b1194cuda3std6ranges3__45__cpo4cendE,(_ZN57_INTERNAL_1a965c81_26_update_scale_hysteresis_cu_3bf8b1194cuda3std3__45__cpo4rendE - _ZN57_INTERNAL_1a965c81_26_update_scale_hysteresis_cu_3bf8b1194cuda3std6ranges3__45__cpo4cendE)
_ZN57_INTERNAL_1a965c81_26_update_scale_hysteresis_cu_3bf8b1194cuda3std6ranges3__45__cpo4cendE:
	.zero		1
	.type		_ZN57_INTERNAL_1a965c81_26_update_scale_hysteresis_cu_3bf8b1194cuda3std3__45__cpo4rendE,@object
	.size		_ZN57_INTERNAL_1a965c81_26_update_scale_hysteresis_cu_3bf8b1194cuda3std3__45__cpo4rendE,(_ZN57_INTERNAL_1a965c81_26_update_scale_hysteresis_cu_3bf8b1194cuda3std6ranges3__45__cpo4prevE - _ZN57_INTERNAL_1a965c81_26_update_scale_hysteresis_cu_3bf8b1194cuda3std3__45__cpo4rendE)
_ZN57_INTERNAL_1a965c81_26_update_scale_hysteresis_cu_3bf8b1194cuda3std3__45__cpo4rendE:
	.zero		1
	.type		_ZN57_INTERNAL_1a965c81_26_update_scale_hysteresis_cu_3bf8b1194cuda3std6ranges3__45__cpo4prevE,@object
	.size		_ZN57_INTERNAL_1a965c81_26_update_scale_hysteresis_cu_3bf8b1194cuda3std6ranges3__45__cpo4prevE,(_ZN57_INTERNAL_1a965c81_26_update_scale_hysteresis_cu_3bf8b1194cuda3std6ranges3__45__cpo9iter_moveE - _ZN57_INTERNAL_1a965c81_26_update_scale_hysteresis_cu_3bf8b1194cuda3std6ranges3__45__cpo4prevE)
_ZN57_INTERNAL_1a965c81_26_update_scale_hysteresis_cu_3bf8b1194cuda3std6ranges3__45__cpo4prevE:
	.zero		1
	.type		_ZN57_INTERNAL_1a965c81_26_update_scale_hysteresis_cu_3bf8b1194cuda3std6ranges3__45__cpo9iter_moveE,@object
	.size		_ZN57_INTERNAL_1a965c81_26_update_scale_hysteresis_cu_3bf8b1194cuda3std6ranges3__45__cpo9iter_moveE,(.L_13 - _ZN57_INTERNAL_1a965c81_26_update_scale_hysteresis_cu_3bf8b1194cuda3std6ranges3__45__cpo9iter_moveE)
_ZN57_INTERNAL_1a965c81_26_update_scale_hysteresis_cu_3bf8b1194cuda3std6ranges3__45__cpo9iter_moveE:
	.zero		1
.L_13:


//--------------------- .nv.constant0._Z35update_scale_hysteresis_cuda_kernelPfPiS0_PKfddii --------------------------
	.section	.nv.constant0._Z35update_scale_hysteresis_cuda_kernelPfPiS0_PKfddii,"a",@progbits
	.sectionflags	@""
	.align	4
.nv.constant0._Z35update_scale_hysteresis_cuda_kernelPfPiS0_PKfddii:
	.zero		952


//--------------------- SYMBOLS --------------------------

	.type		.nv.reservedSmem.offset0,@object
	.size		.nv.reservedSmem.offset0,0x4
